//
// Generated by NVIDIA NVVM Compiler
//
// Compiler Build ID: CL-36424714
// Cuda compilation tools, release 13.0, V13.0.88
// Based on NVVM 20.0.0
//

.version 9.0
.target sm_100
.address_size 64

	// .globl	_Z6reducePdS_ii
// _ZZ6reducePdS_iiE9subTotals has been demoted

.visible .entry _Z6reducePdS_ii(
	.param .u64 .ptr .align 1 _Z6reducePdS_ii_param_0,
	.param .u64 .ptr .align 1 _Z6reducePdS_ii_param_1,
	.param .u32 _Z6reducePdS_ii_param_2,
	.param .u32 _Z6reducePdS_ii_param_3
)
{
	.reg .pred 	%p<6>;
	.reg .b32 	%r<30>;
	.reg .b64 	%rd<9>;
	.reg .b64 	%fd<10>;
	// demoted variable
	.shared .align 8 .b8 _ZZ6reducePdS_iiE9subTotals[8184];
	ld.param.u64 	%rd1, [_Z6reducePdS_ii_param_0];
	ld.param.u64 	%rd2, [_Z6reducePdS_ii_param_1];
	ld.param.u32 	%r8, [_Z6reducePdS_ii_param_2];
	ld.param.u32 	%r9, [_Z6reducePdS_ii_param_3];
	mov.u32 	%r10, %ntid.x;
	mov.u32 	%r11, %ctaid.x;
	mov.u32 	%r12, %tid.x;
	mad.lo.s32 	%r1, %r10, %r11, %r12;
	shr.u32 	%r13, %r8, 31;
	add.s32 	%r14, %r8, %r13;
	shr.s32 	%r2, %r14, 1;
	setp.ge.s32 	%p1, %r1, %r2;
	@%p1 bra 	$L__BB0_9;
	cvta.to.global.u64 	%rd3, %rd1;
	shl.b32 	%r16, %r1, 1;
	mul.wide.s32 	%rd4, %r16, 8;
	add.s64 	%rd5, %rd3, %rd4;
	ld.global.f64 	%fd1, [%rd5];
	ld.global.f64 	%fd2, [%rd5+8];
	add.f64 	%fd3, %fd1, %fd2;
	mul.f64 	%fd4, %fd3, 0d3FE0000000000000;
	shl.b32 	%r17, %r1, 3;
	mov.u32 	%r18, _ZZ6reducePdS_iiE9subTotals;
	add.s32 	%r3, %r18, %r17;
	st.shared.f64 	[%r3], %fd4;
	bar.sync 	0;
	setp.le.s32 	%p2, %r2, %r9;
	mov.b32 	%r29, 1;
	@%p2 bra 	$L__BB0_7;
	mov.b32 	%r28, 2;
$L__BB0_3:
	mov.u32 	%r4, %r28;
	add.s32 	%r20, %r4, -1;
	and.b32  	%r21, %r20, %r1;
	setp.ne.s32 	%p3, %r21, 0;
	@%p3 bra 	$L__BB0_5;
	ld.shared.f64 	%fd5, [%r3];
	shl.b32 	%r22, %r4, 2;
	add.s32 	%r23, %r3, %r22;
	ld.shared.f64 	%fd6, [%r23];
	add.f64 	%fd7, %fd5, %fd6;
	mul.f64 	%fd8, %fd7, 0d3FE0000000000000;
	st.shared.f64 	[%r3], %fd8;
$L__BB0_5:
	bar.sync 	0;
	shl.b32 	%r28, %r4, 1;
	div.s32 	%r24, %r8, %r28;
	setp.gt.s32 	%p4, %r24, %r9;
	@%p4 bra 	$L__BB0_3;
	and.b32  	%r29, %r4, 2147483646;
$L__BB0_7:
	add.s32 	%r25, %r29, -1;
	and.b32  	%r26, %r25, %r1;
	setp.ne.s32 	%p5, %r26, 0;
	@%p5 bra 	$L__BB0_9;
	ld.shared.f64 	%fd9, [%r3];
	div.s32 	%r27, %r1, %r29;
	cvta.to.global.u64 	%rd6, %rd2;
	mul.wide.s32 	%rd7, %r27, 8;
	add.s64 	%rd8, %rd6, %rd7;
	st.global.f64 	[%rd8], %fd9;
$L__BB0_9:
	ret;

}


// ===== COMPILED SASS (sm_100) =====

	.target	sm_100

	.elftype	@"ET_EXEC"


//--------------------- .note.nv.tkinfo           --------------------------
	.section	.note.nv.tkinfo,"",@"SHT_NOTE"
	.sectionflags	@"SHF_NOTE_NV_TKINFO"
	.tkinfo
        /*0018*/ 	.word	0x00000002
        /*0030*/ 	.string	""
        /*0030*/ 	.string	"ptxas"
        /*0030*/ 	.string	"Cuda compilation tools, release 13.0, V13.0.88"
        /*0030*/ 	.string	"Build cuda_13.0.r13.0/compiler.36424714_0"
        /*0030*/ 	.string	"-arch sm_100 -m 64 "



//--------------------- .note.nv.cuinfo           --------------------------
	.section	.note.nv.cuinfo,"",@"SHT_NOTE"
	.sectionflags	@"SHF_NOTE_NV_CUINFO"
        /*0018*/ 	.short	0x0002
        /*001a*/ 	.short	0x0064
        /*001c*/ 	.short	0x0082
	.zero		2


//--------------------- .nv.info                  --------------------------
	.section	.nv.info,"",@"SHT_CUDA_INFO"
	.align	4


	//----- nvinfo : EIATTR_REGCOUNT
	.align		4
        /*0000*/ 	.byte	0x04, 0x2f
        /*0002*/ 	.short	(.L_1 - .L_0)
	.align		4
.L_0:
        /*0004*/ 	.word	index@(_Z6reducePdS_ii)
        /*0008*/ 	.word	0x00000012


	//----- nvinfo : EIATTR_FRAME_SIZE
	.align		4
.L_1:
        /*000c*/ 	.byte	0x04, 0x11
        /*000e*/ 	.short	(.L_3 - .L_2)
	.align		4
.L_2:
        /*0010*/ 	.word	index@(_Z6reducePdS_ii)
        /*0014*/ 	.word	0x00000000


	//----- nvinfo : EIATTR_MIN_STACK_SIZE
	.align		4
.L_3:
        /*0018*/ 	.byte	0x04, 0x12
        /*001a*/ 	.short	(.L_5 - .L_4)
	.align		4
.L_4:
        /*001c*/ 	.word	index@(_Z6reducePdS_ii)
        /*0020*/ 	.word	0x00000000
.L_5:


//--------------------- .nv.compat                --------------------------
	.section	.nv.compat,"",@"SHT_CUDA_COMPAT_INFO"
	.align	4
        /*0000*/ 	.byte	0x02, 0x09, 0x00, 0x00, 0x02, 0x02, 0x01, 0x00, 0x02, 0x05, 0x05, 0x00, 0x03, 0x07, 0x01, 0x01
        /*0010*/ 	.byte	0x02, 0x03, 0x00, 0x00, 0x02, 0x06, 0x01, 0x00, 0x04, 0x0b, 0x08, 0x00, 0x01, 0x00, 0x00, 0x00
        /*0020*/ 	.byte	0x00, 0x00, 0x00, 0x00


//--------------------- .nv.info._Z6reducePdS_ii  --------------------------
	.section	.nv.info._Z6reducePdS_ii,"",@"SHT_CUDA_INFO"
	.sectionflags	@""
	.align	4


	//----- nvinfo : EIATTR_CUDA_API_VERSION
	.align		4
        /*0000*/ 	.byte	0x04, 0x37
        /*0002*/ 	.short	(.L_7 - .L_6)
.L_6:
        /*0004*/ 	.word	0x00000082


	//----- nvinfo : EIATTR_KPARAM_INFO
	.align		4
.L_7:
        /*0008*/ 	.byte	0x04, 0x17
        /*000a*/ 	.short	(.L_9 - .L_8)
.L_8:
        /*000c*/ 	.word	0x00000000
        /*0010*/ 	.short	0x0003
        /*0012*/ 	.short	0x0014
        /*0014*/ 	.byte	0x00, 0xf0, 0x11, 0x00


	//----- nvinfo : EIATTR_KPARAM_INFO
	.align		4
.L_9:
        /*0018*/ 	.byte	0x04, 0x17
        /*001a*/ 	.short	(.L_11 - .L_10)
.L_10:
        /*001c*/ 	.word	0x00000000
        /*0020*/ 	.short	0x0002
        /*0022*/ 	.short	0x0010
        /*0024*/ 	.byte	0x00, 0xf0, 0x11, 0x00


	//----- nvinfo : EIATTR_KPARAM_INFO
	.align		4
.L_11:
        /*0028*/ 	.byte	0x04, 0x17
        /*002a*/ 	.short	(.L_13 - .L_12)
.L_12:
        /*002c*/ 	.word	0x00000000
        /*0030*/ 	.short	0x0001
        /*0032*/ 	.short	0x0008
        /*0034*/ 	.byte	0x00, 0xf5, 0x21, 0x00


	//----- nvinfo : EIATTR_KPARAM_INFO
	.align		4
.L_13:
        /*0038*/ 	.byte	0x04, 0x17
        /*003a*/ 	.short	(.L_15 - .L_14)
.L_14:
        /*003c*/ 	.word	0x00000000
        /*0040*/ 	.short	0x0000
        /*0042*/ 	.short	0x0000
        /*0044*/ 	.byte	0x00, 0xf5, 0x21, 0x00


	//----- nvinfo : EIATTR_SPARSE_MMA_MASK
	.align		4
.L_15:
        /*0048*/ 	.byte	0x03, 0x50
        /*004a*/ 	.short	0x0000


	//----- nvinfo : EIATTR_MAXREG_COUNT
	.align		4
        /*004c*/ 	.byte	0x03, 0x1b
        /*004e*/ 	.short	0x00ff


	//----- nvinfo : EIATTR_NUM_BARRIERS
	.align		4
        /*0050*/ 	.byte	0x02, 0x4c
        /*0052*/ 	.byte	0x01
	.zero		1


	//----- nvinfo : EIATTR_MERCURY_ISA_VERSION
	.align		4
        /*0054*/ 	.byte	0x03, 0x5f
        /*0056*/ 	.short	0x0101


	//----- nvinfo : EIATTR_VRC_CTA_INIT_COUNT
	.align		4
        /*0058*/ 	.byte	0x02, 0x4a
	.zero		1
	.zero		1


	//----- nvinfo : EIATTR_EXIT_INSTR_OFFSETS
	.align		4
        /*005c*/ 	.byte	0x04, 0x1c
        /*005e*/ 	.short	(.L_17 - .L_16)


	//   ....[0]....
.L_16:
        /*0060*/ 	.word	0x00000090


	//   ....[1]....
        /*0064*/ 	.word	0x00000470


	//   ....[2]....
        /*0068*/ 	.word	0x00000640


	//----- nvinfo : EIATTR_CBANK_PARAM_SIZE
	.align		4
.L_17:
        /*006c*/ 	.byte	0x03, 0x19
        /*006e*/ 	.short	0x0018


	//----- nvinfo : EIATTR_PARAM_CBANK
	.align		4
        /*0070*/ 	.byte	0x04, 0x0a
        /*0072*/ 	.short	(.L_19 - .L_18)
	.align		4
.L_18:
        /*0074*/ 	.word	index@(.nv.constant0._Z6reducePdS_ii)
        /*0078*/ 	.short	0x0380
        /*007a*/ 	.short	0x0018


	//----- nvinfo : EIATTR_SW_WAR
	.align		4
.L_19:
        /*007c*/ 	.byte	0x04, 0x36
        /*007e*/ 	.short	(.L_21 - .L_20)
.L_20:
        /*0080*/ 	.word	0x00000008
.L_21:


//--------------------- .nv.callgraph             --------------------------
	.section	.nv.callgraph,"",@"SHT_CUDA_CALLGRAPH"
	.align	4
	.sectionentsize	8
	.align		4
        /*0000*/ 	.word	0x00000000
	.align		4
        /*0004*/ 	.word	0xffffffff
	.align		4
        /*0008*/ 	.word	0x00000000
	.align		4
        /*000c*/ 	.word	0xfffffffe
	.align		4
        /*0010*/ 	.word	0x00000000
	.align		4
        /*0014*/ 	.word	0xfffffffd
	.align		4
        /*0018*/ 	.word	0x00000000
	.align		4
        /*001c*/ 	.word	0xfffffffc


//--------------------- .text._Z6reducePdS_ii     --------------------------
	.section	.text._Z6reducePdS_ii,"ax",@progbits
	.align	128
        .global         _Z6reducePdS_ii
        .type           _Z6reducePdS_ii,@function
        .size           _Z6reducePdS_ii,(.L_x_3 - _Z6reducePdS_ii)
        .other          _Z6reducePdS_ii,@"STO_CUDA_ENTRY STV_DEFAULT"
_Z6reducePdS_ii:
.text._Z6reducePdS_ii:
[----:B------:R-:W-:Y:S01]  /*0000*/  LDC R1, c[0x0][0x37c] ;  /* 0x0000df00ff017b82 */ /* 0x000fe20000000800 */
[----:B------:R-:W0:Y:S01]  /*0010*/  S2R R0, SR_CTAID.X ;  /* 0x0000000000007919 */ /* 0x000e220000002500 */
[----:B------:R-:W1:Y:S01]  /*0020*/  LDCU UR4, c[0x0][0x390] ;  /* 0x00007200ff0477ac */ /* 0x000e620008000800 */
[----:B------:R-:W0:Y:S01]  /*0030*/  S2R R3, SR_TID.X ;  /* 0x0000000000037919 */ /* 0x000e220000002100 */
[----:B------:R-:W0:Y:S01]  /*0040*/  LDCU UR5, c[0x0][0x360] ;  /* 0x00006c00ff0577ac */ /* 0x000e220008000800 */
[----:B-1----:R-:W-:-:S04]  /*0050*/  ULEA.HI UR4, UR4, UR4, URZ, 0x1 ;  /* 0x0000000404047291 */ /* 0x002fc8000f8f08ff */
[----:B------:R-:W-:Y:S01]  /*0060*/  USHF.R.S32.HI UR4, URZ, 0x1, UR4 ;  /* 0x00000001ff047899 */ /* 0x000fe20008011404 */
[----:B0-----:R-:W-:-:S05]  /*0070*/  IMAD R0, R0, UR5, R3 ;  /* 0x0000000500007c24 */ /* 0x001fca000f8e0203 */
[----:B------:R-:W-:-:S13]  /*0080*/  ISETP.GE.AND P0, PT, R0, UR4, PT ;  /* 0x0000000400007c0c */ /* 0x000fda000bf06270 */
[----:B------:R-:W-:Y:S05]  /*0090*/  @P0 EXIT ;  /* 0x000000000000094d */ /* 0x000fea0003800000 */
[----:B------:R-:W0:Y:S01]  /*00a0*/  LDC.64 R4, c[0x0][0x380] ;  /* 0x0000e000ff047b82 */ /* 0x000e220000000a00 */
[----:B------:R-:W1:Y:S01]  /*00b0*/  LDCU.64 UR8, c[0x0][0x358] ;  /* 0x00006b00ff0877ac */ /* 0x000e620008000a00 */
[----:B------:R-:W-:-:S04]  /*00c0*/  IMAD.SHL.U32 R3, R0, 0x2, RZ ;  /* 0x0000000200037824 */ /* 0x000fc800078e00ff */
[----:B0-----:R-:W-:-:S05]  /*00d0*/  IMAD.WIDE R4, R3, 0x8, R4 ;  /* 0x0000000803047825 */ /* 0x001fca00078e0204 */
[----:B-1----:R-:W2:Y:S04]  /*00e0*/  LDG.E.64 R2, desc[UR8][R4.64] ;  /* 0x0000000804027981 */ /* 0x002ea8000c1e1b00 */
[----:B------:R-:W2:Y:S01]  /*00f0*/  LDG.E.64 R6, desc[UR8][R4.64+0x8] ;  /* 0x0000080804067981 */ /* 0x000ea2000c1e1b00 */
[----:B------:R-:W0:Y:S01]  /*0100*/  S2UR UR6, SR_CgaCtaId ;  /* 0x00000000000679c3 */ /* 0x000e220000008800 */
[----:B------:R-:W-:Y:S01]  /*0110*/  UMOV UR5, 0x400 ;  /* 0x0000040000057882 */ /* 0x000fe20000000000 */
[----:B------:R-:W-:Y:S01]  /*0120*/  IMAD.MOV.U32 R9, RZ, RZ, 0x1 ;  /* 0x00000001ff097424 */ /* 0x000fe200078e00ff */
[----:B0-----:R-:W-:Y:S01]  /*0130*/  ULEA UR5, UR6, UR5, 0x18 ;  /* 0x0000000506057291 */ /* 0x001fe2000f8ec0ff */
[----:B--2---:R-:W-:-:S08]  /*0140*/  DADD R2, R2, R6 ;  /* 0x0000000002027229 */ /* 0x004fd00000000006 */
[----:B------:R-:W-:Y:S01]  /*0150*/  DMUL R6, R2, 0.5 ;  /* 0x3fe0000002067828 */ /* 0x000fe20000000000 */
[----:B------:R-:W-:Y:S01]  /*0160*/  LEA R2, R0, UR5, 0x3 ;  /* 0x0000000500027c11 */ /* 0x000fe2000f8e18ff */
[----:B------:R-:W0:Y:S05]  /*0170*/  LDCU UR5, c[0x0][0x394] ;  /* 0x00007280ff0577ac */ /* 0x000e2a0008000800 */
[----:B------:R1:W-:Y:S01]  /*0180*/  STS.64 [R2], R6 ;  /* 0x0000000602007388 */ /* 0x0003e20000000a00 */
[----:B0-----:R-:W-:Y:S01]  /*0190*/  UISETP.GT.AND UP0, UPT, UR4, UR5, UPT ;  /* 0x000000050400728c */ /* 0x001fe2000bf04270 */
[----:B------:R-:W-:Y:S08]  /*01a0*/  BAR.SYNC.DEFER_BLOCKING 0x0 ;  /* 0x0000000000007b1d */ /* 0x000ff00000010000 */
[----:B-1----:R-:W-:Y:S05]  /*01b0*/  BRA.U !UP0, `(.L_x_0) ;  /* 0x0000000108a47547 */ /* 0x002fea000b800000 */
[----:B------:R-:W0:Y:S01]  /*01c0*/  LDC R3, c[0x0][0x390] ;  /* 0x0000e400ff037b82 */ /* 0x000e220000000800 */
[----:B------:R-:W-:Y:S01]  /*01d0*/  IMAD.MOV.U32 R8, RZ, RZ, 0x2 ;  /* 0x00000002ff087424 */ /* 0x000fe200078e00ff */
[----:B------:R-:W1:Y:S06]  /*01e0*/  LDCU UR4, c[0x0][0x394] ;  /* 0x00007280ff0477ac */ /* 0x000e6c0008000800 */
.L_x_1:
[----:B------:R-:W-:Y:S01]  /*01f0*/  IADD3 R5, PT, PT, R8, -0x1, RZ ;  /* 0xffffffff08057810 */ /* 0x000fe20007ffe0ff */
[----:B------:R-:W-:-:S03]  /*0200*/  IMAD.MOV.U32 R9, RZ, RZ, R8 ;  /* 0x000000ffff097224 */ /* 0x000fc600078e0008 */
[----:B------:R-:W-:-:S13]  /*0210*/  LOP3.LUT P0, RZ, R5, R0, RZ, 0xc0, !PT ;  /* 0x0000000005ff7212 */ /* 0x000fda000780c0ff */
[C---:B------:R-:W-:Y:S01]  /*0220*/  @!P0 IMAD R6, R8.reuse, 0x4, R2 ;  /* 0x0000000408068824 */ /* 0x040fe200078e0202 */
[----:B------:R-:W-:Y:S01]  /*0230*/  @!P0 LDS.64 R4, [R2] ;  /* 0x0000000002048984 */ /* 0x000fe20000000a00 */
[----:B------:R-:W-:-:S04]  /*0240*/  IMAD.SHL.U32 R8, R8, 0x2, RZ ;  /* 0x0000000208087824 */ /* 0x000fc800078e00ff */
[----:B------:R-:W2:Y:S01]  /*0250*/  @!P0 LDS.64 R6, [R6] ;  /* 0x0000000006068984 */ /* 0x000ea20000000a00 */
[----:B------:R-:W-:-:S04]  /*0260*/  IABS R13, R8 ;  /* 0x00000008000d7213 */ /* 0x000fc80000000000 */
[----:B------:R-:W3:Y:S08]  /*0270*/  I2F.RP R12, R13 ;  /* 0x0000000d000c7306 */ /* 0x000ef00000209400 */
[----:B---3--:R-:W3:Y:S02]  /*0280*/  MUFU.RCP R12, R12 ;  /* 0x0000000c000c7308 */ /* 0x008ee40000001000 */
[----:B---3--:R-:W-:-:S02]  /*0290*/  IADD3 R10, PT, PT, R12, 0xffffffe, RZ ;  /* 0x0ffffffe0c0a7810 */ /* 0x008fc40007ffe0ff */
[----:B0-----:R-:W-:Y:S01]  /*02a0*/  IABS R12, R3 ;  /* 0x00000003000c7213 */ /* 0x001fe20000000000 */
[----:B--2---:R-:W-:-:S03]  /*02b0*/  @!P0 DADD R4, R4, R6 ;  /* 0x0000000004048229 */ /* 0x004fc60000000006 */
[----:B------:R0:W2:Y:S01]  /*02c0*/  F2I.FTZ.U32.TRUNC.NTZ R11, R10 ;  /* 0x0000000a000b7305 */ /* 0x0000a2000021f000 */
[----:B------:R-:W-:-:S04]  /*02d0*/  LOP3.LUT R6, R8, R3, RZ, 0x3c, !PT ;  /* 0x0000000308067212 */ /* 0x000fc800078e3cff */
[----:B------:R-:W-:Y:S01]  /*02e0*/  ISETP.GE.AND P2, PT, R6, RZ, PT ;  /* 0x000000ff0600720c */ /* 0x000fe20003f46270 */
[----:B------:R-:W-:Y:S01]  /*02f0*/  @!P0 DMUL R4, R4, 0.5 ;  /* 0x3fe0000004048828 */ /* 0x000fe20000000000 */
[----:B0-----:R-:W-:-:S06]  /*0300*/  IMAD.MOV.U32 R10, RZ, RZ, RZ ;  /* 0x000000ffff0a7224 */ /* 0x001fcc00078e00ff */
[----:B------:R3:W-:Y:S01]  /*0310*/  @!P0 STS.64 [R2], R4 ;  /* 0x0000000402008388 */ /* 0x0007e20000000a00 */
[----:B--2---:R-:W-:-:S04]  /*0320*/  IMAD.MOV R14, RZ, RZ, -R11 ;  /* 0x000000ffff0e7224 */ /* 0x004fc800078e0a0b */
[----:B------:R-:W-:Y:S01]  /*0330*/  IMAD R15, R14, R13, RZ ;  /* 0x0000000d0e0f7224 */ /* 0x000fe200078e02ff */
[----:B------:R-:W-:-:S03]  /*0340*/  IABS R14, R8 ;  /* 0x00000008000e7213 */ /* 0x000fc60000000000 */
[----:B------:R-:W-:Y:S01]  /*0350*/  IMAD.HI.U32 R11, R11, R15, R10 ;  /* 0x0000000f0b0b7227 */ /* 0x000fe200078e000a */
[----:B------:R-:W-:-:S05]  /*0360*/  IADD3 R10, PT, PT, RZ, -R14, RZ ;  /* 0x8000000eff0a7210 */ /* 0x000fca0007ffe0ff */
[----:B------:R-:W-:-:S04]  /*0370*/  IMAD.HI.U32 R11, R11, R12, RZ ;  /* 0x0000000c0b0b7227 */ /* 0x000fc800078e00ff */
[----:B------:R-:W-:Y:S01]  /*0380*/  IMAD R10, R11, R10, R12 ;  /* 0x0000000a0b0a7224 */ /* 0x000fe200078e020c */
[----:B------:R-:W-:Y:S04]  /*0390*/  BAR.SYNC.DEFER_BLOCKING 0x0 ;  /* 0x0000000000007b1d */ /* 0x000fe80000010000 */
[----:B------:R-:W-:-:S13]  /*03a0*/  ISETP.GT.U32.AND P3, PT, R13, R10, PT ;  /* 0x0000000a0d00720c */ /* 0x000fda0003f64070 */
[----:B------:R-:W-:Y:S02]  /*03b0*/  @!P3 IMAD.IADD R10, R10, 0x1, -R13 ;  /* 0x000000010a0ab824 */ /* 0x000fe400078e0a0d */
[----:B------:R-:W-:Y:S01]  /*03c0*/  @!P3 VIADD R11, R11, 0x1 ;  /* 0x000000010b0bb836 */ /* 0x000fe20000000000 */
[----:B------:R-:W-:Y:S02]  /*03d0*/  ISETP.NE.AND P3, PT, R8, RZ, PT ;  /* 0x000000ff0800720c */ /* 0x000fe40003f65270 */
[----:B------:R-:W-:-:S13]  /*03e0*/  ISETP.GE.U32.AND P1, PT, R10, R13, PT ;  /* 0x0000000d0a00720c */ /* 0x000fda0003f26070 */
[----:B------:R-:W-:-:S05]  /*03f0*/  @P1 IADD3 R11, PT, PT, R11, 0x1, RZ ;  /* 0x000000010b0b1810 */ /* 0x000fca0007ffe0ff */
[----:B------:R-:W-:Y:S01]  /*0400*/  @!P2 IMAD.MOV R11, RZ, RZ, -R11 ;  /* 0x000000ffff0ba224 */ /* 0x000fe200078e0a0b */
[----:B------:R-:W-:-:S04]  /*0410*/  @!P3 LOP3.LUT R11, RZ, R8, RZ, 0x33, !PT ;  /* 0x00000008ff0bb212 */ /* 0x000fc800078e33ff */
[----:B-1----:R-:W-:-:S13]  /*0420*/  ISETP.GT.AND P0, PT, R11, UR4, PT ;  /* 0x000000040b007c0c */ /* 0x002fda000bf04270 */
[----:B---3--:R-:W-:Y:S05]  /*0430*/  @P0 BRA `(.L_x_1) ;  /* 0xfffffffc006c0947 */ /* 0x008fea000383ffff */
[----:B------:R-:W-:-:S07]  /*0440*/  LOP3.LUT R9, R9, 0x7ffffffe, RZ, 0xc0, !PT ;  /* 0x7ffffffe09097812 */ /* 0x000fce00078ec0ff */
.L_x_0:
[----:B------:R-:W-:-:S05]  /*0450*/  VIADD R3, R9, 0xffffffff ;  /* 0xffffffff09037836 */ /* 0x000fca0000000000 */
[----:B------:R-:W-:-:S13]  /*0460*/  LOP3.LUT P0, RZ, R3, R0, RZ, 0xc0, !PT ;  /* 0x0000000003ff7212 */ /* 0x000fda000780c0ff */
[----:B------:R-:W-:Y:S05]  /*0470*/  @P0 EXIT ;  /* 0x000000000000094d */ /* 0x000fea0003800000 */
[-C--:B------:R-:W-:Y:S02]  /*0480*/  IABS R7, R9.reuse ;  /* 0x0000000900077213 */ /* 0x080fe40000000000 */
[----:B------:R-:W-:Y:S02]  /*0490*/  IABS R8, R0 ;  /* 0x0000000000087213 */ /* 0x000fe40000000000 */
[----:B------:R-:W0:Y:S01]  /*04a0*/  I2F.RP R3, R7 ;  /* 0x0000000700037306 */ /* 0x000e220000209400 */
[----:B------:R-:W-:-:S04]  /*04b0*/  LOP3.LUT R0, R0, R9, RZ, 0x3c, !PT ;  /* 0x0000000900007212 */ /* 0x000fc800078e3cff */
[----:B------:R-:W-:-:S03]  /*04c0*/  ISETP.GE.AND P2, PT, R0, RZ, PT ;  /* 0x000000ff0000720c */ /* 0x000fc60003f46270 */
[----:B0-----:R-:W0:Y:S02]  /*04d0*/  MUFU.RCP R3, R3 ;  /* 0x0000000300037308 */ /* 0x001e240000001000 */
[----:B0-----:R-:W-:-:S06]  /*04e0*/  IADD3 R4, PT, PT, R3, 0xffffffe, RZ ;  /* 0x0ffffffe03047810 */ /* 0x001fcc0007ffe0ff */
[----:B------:R0:W1:Y:S02]  /*04f0*/  F2I.FTZ.U32.TRUNC.NTZ R5, R4 ;  /* 0x0000000400057305 */ /* 0x000064000021f000 */
[----:B0-----:R-:W-:Y:S02]  /*0500*/  IMAD.MOV.U32 R4, RZ, RZ, RZ ;  /* 0x000000ffff047224 */ /* 0x001fe400078e00ff */
[----:B-1----:R-:W-:-:S04]  /*0510*/  IMAD.MOV R6, RZ, RZ, -R5 ;  /* 0x000000ffff067224 */ /* 0x002fc800078e0a05 */
[----:B------:R-:W-:Y:S01]  /*0520*/  IMAD R11, R6, R7, RZ ;  /* 0x00000007060b7224 */ /* 0x000fe200078e02ff */
[----:B------:R-:W-:-:S03]  /*0530*/  IABS R6, R9 ;  /* 0x0000000900067213 */ /* 0x000fc60000000000 */
[----:B------:R-:W-:Y:S01]  /*0540*/  IMAD.HI.U32 R5, R5, R11, R4 ;  /* 0x0000000b05057227 */ /* 0x000fe200078e0004 */
[----:B------:R-:W-:-:S05]  /*0550*/  IADD3 R3, PT, PT, RZ, -R6, RZ ;  /* 0x80000006ff037210 */ /* 0x000fca0007ffe0ff */
[----:B------:R-:W-:-:S04]  /*0560*/  IMAD.HI.U32 R6, R5, R8, RZ ;  /* 0x0000000805067227 */ /* 0x000fc800078e00ff */
[----:B------:R-:W-:Y:S02]  /*0570*/  IMAD R4, R6, R3, R8 ;  /* 0x0000000306047224 */ /* 0x000fe400078e0208 */
[----:B------:R-:W0:Y:S03]  /*0580*/  LDS.64 R2, [R2] ;  /* 0x0000000002027984 */ /* 0x000e260000000a00 */
[----:B------:R-:W-:-:S13]  /*0590*/  ISETP.GT.U32.AND P1, PT, R7, R4, PT ;  /* 0x000000040700720c */ /* 0x000fda0003f24070 */
[----:B------:R-:W-:Y:S02]  /*05a0*/  @!P1 IMAD.IADD R4, R4, 0x1, -R7 ;  /* 0x0000000104049824 */ /* 0x000fe400078e0a07 */
[----:B------:R-:W-:Y:S01]  /*05b0*/  @!P1 VIADD R6, R6, 0x1 ;  /* 0x0000000106069836 */ /* 0x000fe20000000000 */
[----:B------:R-:W-:Y:S02]  /*05c0*/  ISETP.NE.AND P1, PT, R9, RZ, PT ;  /* 0x000000ff0900720c */ /* 0x000fe40003f25270 */
[----:B------:R-:W-:Y:S02]  /*05d0*/  ISETP.GE.U32.AND P0, PT, R4, R7, PT ;  /* 0x000000070400720c */ /* 0x000fe40003f06070 */
[----:B------:R-:W1:Y:S11]  /*05e0*/  LDC.64 R4, c[0x0][0x388] ;  /* 0x0000e200ff047b82 */ /* 0x000e760000000a00 */
[----:B------:R-:W-:-:S05]  /*05f0*/  @P0 IADD3 R6, PT, PT, R6, 0x1, RZ ;  /* 0x0000000106060810 */ /* 0x000fca0007ffe0ff */
[----:B------:R-:W-:Y:S01]  /*0600*/  @!P2 IMAD.MOV R6, RZ, RZ, -R6 ;  /* 0x000000ffff06a224 */ /* 0x000fe200078e0a06 */
[----:B------:R-:W-:-:S05]  /*0610*/  @!P1 LOP3.LUT R6, RZ, R9, RZ, 0x33, !PT ;  /* 0x00000009ff069212 */ /* 0x000fca00078e33ff */
[----:B-1----:R-:W-:-:S05]  /*0620*/  IMAD.WIDE R4, R6, 0x8, R4 ;  /* 0x0000000806047825 */ /* 0x002fca00078e0204 */
[----:B0-----:R-:W-:Y:S01]  /*0630*/  STG.E.64 desc[UR8][R4.64], R2 ;  /* 0x0000000204007986 */ /* 0x001fe2000c101b08 */
[----:B------:R-:W-:Y:S05]  /*0640*/  EXIT ;  /* 0x000000000000794d */ /* 0x000fea0003800000 */
.L_x_2:
[----:B------:R-:W-:-:S00]  /*0650*/  BRA `(.L_x_2) ;  /* 0xfffffffc00fc7947 */ /* 0x000fc0000383ffff */
[----:B------:R-:W-:-:S00]  /*0660*/  NOP ;  /* 0x0000000000007918 */ /* 0x000fc00000000000 */
        /* <DEDUP_REMOVED lines=9> */
.L_x_3:


//--------------------- .nv.shared._Z6reducePdS_ii --------------------------
	.section	.nv.shared._Z6reducePdS_ii,"aw",@nobits
	.sectionflags	@""
	.align	8
.nv.shared._Z6reducePdS_ii:
	.zero		9208


//--------------------- .nv.shared.reserved.0     --------------------------
	.section	.nv.shared.reserved.0,"aw",@nobits
	.weak		__nv_reservedSMEM_offset_0_alias
	.size		__nv_reservedSMEM_offset_0_alias, 0, 64
	.other		__nv_reservedSMEM_offset_0_alias,@"STO_CUDA_RESERVED_SHARED STV_DEFAULT"
__nv_reservedSMEM_offset_0_alias:
	.zero		0
	.zero		64


//--------------------- .nv.constant0._Z6reducePdS_ii --------------------------
	.section	.nv.constant0._Z6reducePdS_ii,"a",@progbits
	.sectionflags	@""
	.align	4
.nv.constant0._Z6reducePdS_ii:
	.zero		920


//--------------------- SYMBOLS --------------------------

	.type		.nv.reservedSmem.offset0,@object
	.size		.nv.reservedSmem.offset0,0x4
	.type		.nv.reservedSmem.cap,@object
	.size		.nv.reservedSmem.cap,0x4
